//
// Generated by NVIDIA NVVM Compiler
//
// Compiler Build ID: CL-36424714
// Cuda compilation tools, release 13.0, V13.0.88
// Based on NVVM 20.0.0
//

.version 9.0
.target sm_100
.address_size 64

	// .globl	_Z8getmaxcuPjS_i
.extern .shared .align 16 .b8 shared[];

.visible .entry _Z8getmaxcuPjS_i(
	.param .u64 .ptr .align 1 _Z8getmaxcuPjS_i_param_0,
	.param .u64 .ptr .align 1 _Z8getmaxcuPjS_i_param_1,
	.param .u32 _Z8getmaxcuPjS_i_param_2
)
{
	.reg .pred 	%p<8>;
	.reg .b32 	%r<20>;
	.reg .b64 	%rd<9>;

	ld.param.u64 	%rd1, [_Z8getmaxcuPjS_i_param_0];
	ld.param.u64 	%rd2, [_Z8getmaxcuPjS_i_param_1];
	ld.param.u32 	%r8, [_Z8getmaxcuPjS_i_param_2];
	mov.u32 	%r1, %tid.x;
	mov.u32 	%r19, %ntid.x;
	mov.u32 	%r3, %ctaid.x;
	mad.lo.s32 	%r4, %r19, %r3, %r1;
	shl.b32 	%r9, %r1, 2;
	mov.u32 	%r10, shared;
	add.s32 	%r5, %r10, %r9;
	mov.b32 	%r11, 0;
	st.shared.u32 	[%r5], %r11;
	setp.ge.s32 	%p1, %r4, %r8;
	@%p1 bra 	$L__BB0_2;
	cvta.to.global.u64 	%rd3, %rd1;
	mul.wide.s32 	%rd4, %r4, 4;
	add.s64 	%rd5, %rd3, %rd4;
	ld.global.u32 	%r12, [%rd5];
	st.shared.u32 	[%r5], %r12;
$L__BB0_2:
	bar.sync 	0;
	setp.lt.u32 	%p2, %r19, 2;
	@%p2 bra 	$L__BB0_6;
$L__BB0_3:
	setp.ge.s32 	%p3, %r4, %r8;
	shr.u32 	%r7, %r19, 1;
	setp.ge.u32 	%p4, %r1, %r7;
	or.pred  	%p5, %p3, %p4;
	@%p5 bra 	$L__BB0_5;
	ld.shared.u32 	%r13, [%r5];
	shl.b32 	%r14, %r7, 2;
	add.s32 	%r15, %r5, %r14;
	ld.shared.u32 	%r16, [%r15];
	max.u32 	%r17, %r13, %r16;
	st.shared.u32 	[%r5], %r17;
$L__BB0_5:
	bar.sync 	0;
	setp.gt.u32 	%p6, %r19, 3;
	mov.u32 	%r19, %r7;
	@%p6 bra 	$L__BB0_3;
$L__BB0_6:
	setp.ne.s32 	%p7, %r1, 0;
	@%p7 bra 	$L__BB0_8;
	ld.shared.u32 	%r18, [shared];
	cvta.to.global.u64 	%rd6, %rd2;
	mul.wide.u32 	%rd7, %r3, 4;
	add.s64 	%rd8, %rd6, %rd7;
	st.global.u32 	[%rd8], %r18;
$L__BB0_8:
	ret;

}


// ===== COMPILED SASS (sm_100) =====

	.target	sm_100

	.elftype	@"ET_EXEC"


//--------------------- .note.nv.tkinfo           --------------------------
	.section	.note.nv.tkinfo,"",@"SHT_NOTE"
	.sectionflags	@"SHF_NOTE_NV_TKINFO"
	.tkinfo
        /*0018*/ 	.word	0x00000002
        /*0030*/ 	.string	""
        /*0030*/ 	.string	"ptxas"
        /*0030*/ 	.string	"Cuda compilation tools, release 13.0, V13.0.88"
        /*0030*/ 	.string	"Build cuda_13.0.r13.0/compiler.36424714_0"
        /*0030*/ 	.string	"-arch sm_100 -m 64 "



//--------------------- .note.nv.cuinfo           --------------------------
	.section	.note.nv.cuinfo,"",@"SHT_NOTE"
	.sectionflags	@"SHF_NOTE_NV_CUINFO"
        /*0018*/ 	.short	0x0002
        /*001a*/ 	.short	0x0064
        /*001c*/ 	.short	0x0082
	.zero		2


//--------------------- .nv.info                  --------------------------
	.section	.nv.info,"",@"SHT_CUDA_INFO"
	.align	4


	//----- nvinfo : EIATTR_REGCOUNT
	.align		4
        /*0000*/ 	.byte	0x04, 0x2f
        /*0002*/ 	.short	(.L_1 - .L_0)
	.align		4
.L_0:
        /*0004*/ 	.word	index@(_Z8getmaxcuPjS_i)
        /*0008*/ 	.word	0x0000000e


	//----- nvinfo : EIATTR_FRAME_SIZE
	.align		4
.L_1:
        /*000c*/ 	.byte	0x04, 0x11
        /*000e*/ 	.short	(.L_3 - .L_2)
	.align		4
.L_2:
        /*0010*/ 	.word	index@(_Z8getmaxcuPjS_i)
        /*0014*/ 	.word	0x00000000


	//----- nvinfo : EIATTR_MIN_STACK_SIZE
	.align		4
.L_3:
        /*0018*/ 	.byte	0x04, 0x12
        /*001a*/ 	.short	(.L_5 - .L_4)
	.align		4
.L_4:
        /*001c*/ 	.word	index@(_Z8getmaxcuPjS_i)
        /*0020*/ 	.word	0x00000000
.L_5:


//--------------------- .nv.compat                --------------------------
	.section	.nv.compat,"",@"SHT_CUDA_COMPAT_INFO"
	.align	4
        /*0000*/ 	.byte	0x02, 0x09, 0x00, 0x00, 0x02, 0x02, 0x01, 0x00, 0x02, 0x05, 0x05, 0x00, 0x03, 0x07, 0x01, 0x01
        /*0010*/ 	.byte	0x02, 0x03, 0x00, 0x00, 0x02, 0x06, 0x01, 0x00, 0x04, 0x0b, 0x08, 0x00, 0x09, 0x00, 0x00, 0x00
        /*0020*/ 	.byte	0x00, 0x00, 0x00, 0x00


//--------------------- .nv.info._Z8getmaxcuPjS_i --------------------------
	.section	.nv.info._Z8getmaxcuPjS_i,"",@"SHT_CUDA_INFO"
	.sectionflags	@""
	.align	4


	//----- nvinfo : EIATTR_CUDA_API_VERSION
	.align		4
        /*0000*/ 	.byte	0x04, 0x37
        /*0002*/ 	.short	(.L_7 - .L_6)
.L_6:
        /*0004*/ 	.word	0x00000082


	//----- nvinfo : EIATTR_KPARAM_INFO
	.align		4
.L_7:
        /*0008*/ 	.byte	0x04, 0x17
        /*000a*/ 	.short	(.L_9 - .L_8)
.L_8:
        /*000c*/ 	.word	0x00000000
        /*0010*/ 	.short	0x0002
        /*0012*/ 	.short	0x0010
        /*0014*/ 	.byte	0x00, 0xf0, 0x11, 0x00


	//----- nvinfo : EIATTR_KPARAM_INFO
	.align		4
.L_9:
        /*0018*/ 	.byte	0x04, 0x17
        /*001a*/ 	.short	(.L_11 - .L_10)
.L_10:
        /*001c*/ 	.word	0x00000000
        /*0020*/ 	.short	0x0001
        /*0022*/ 	.short	0x0008
        /*0024*/ 	.byte	0x00, 0xf5, 0x21, 0x00


	//----- nvinfo : EIATTR_KPARAM_INFO
	.align		4
.L_11:
        /*0028*/ 	.byte	0x04, 0x17
        /*002a*/ 	.short	(.L_13 - .L_12)
.L_12:
        /*002c*/ 	.word	0x00000000
        /*0030*/ 	.short	0x0000
        /*0032*/ 	.short	0x0000
        /*0034*/ 	.byte	0x00, 0xf5, 0x21, 0x00


	//----- nvinfo : EIATTR_SPARSE_MMA_MASK
	.align		4
.L_13:
        /*0038*/ 	.byte	0x03, 0x50
        /*003a*/ 	.short	0x0000


	//----- nvinfo : EIATTR_MAXREG_COUNT
	.align		4
        /*003c*/ 	.byte	0x03, 0x1b
        /*003e*/ 	.short	0x00ff


	//----- nvinfo : EIATTR_NUM_BARRIERS
	.align		4
        /*0040*/ 	.byte	0x02, 0x4c
        /*0042*/ 	.byte	0x01
	.zero		1


	//----- nvinfo : EIATTR_MERCURY_ISA_VERSION
	.align		4
        /*0044*/ 	.byte	0x03, 0x5f
        /*0046*/ 	.short	0x0101


	//----- nvinfo : EIATTR_VRC_CTA_INIT_COUNT
	.align		4
        /*0048*/ 	.byte	0x02, 0x4a
	.zero		1
	.zero		1


	//----- nvinfo : EIATTR_EXIT_INSTR_OFFSETS
	.align		4
        /*004c*/ 	.byte	0x04, 0x1c
        /*004e*/ 	.short	(.L_15 - .L_14)


	//   ....[0]....
.L_14:
        /*0050*/ 	.word	0x00000240


	//   ....[1]....
        /*0054*/ 	.word	0x000002c0


	//----- nvinfo : EIATTR_CBANK_PARAM_SIZE
	.align		4
.L_15:
        /*0058*/ 	.byte	0x03, 0x19
        /*005a*/ 	.short	0x0014


	//----- nvinfo : EIATTR_PARAM_CBANK
	.align		4
        /*005c*/ 	.byte	0x04, 0x0a
        /*005e*/ 	.short	(.L_17 - .L_16)
	.align		4
.L_16:
        /*0060*/ 	.word	index@(.nv.constant0._Z8getmaxcuPjS_i)
        /*0064*/ 	.short	0x0380
        /*0066*/ 	.short	0x0014


	//----- nvinfo : EIATTR_SW_WAR
	.align		4
.L_17:
        /*0068*/ 	.byte	0x04, 0x36
        /*006a*/ 	.short	(.L_19 - .L_18)
.L_18:
        /*006c*/ 	.word	0x00000008
.L_19:


//--------------------- .nv.callgraph             --------------------------
	.section	.nv.callgraph,"",@"SHT_CUDA_CALLGRAPH"
	.align	4
	.sectionentsize	8
	.align		4
        /*0000*/ 	.word	0x00000000
	.align		4
        /*0004*/ 	.word	0xffffffff
	.align		4
        /*0008*/ 	.word	0x00000000
	.align		4
        /*000c*/ 	.word	0xfffffffe
	.align		4
        /*0010*/ 	.word	0x00000000
	.align		4
        /*0014*/ 	.word	0xfffffffd
	.align		4
        /*0018*/ 	.word	0x00000000
	.align		4
        /*001c*/ 	.word	0xfffffffc


//--------------------- .text._Z8getmaxcuPjS_i    --------------------------
	.section	.text._Z8getmaxcuPjS_i,"ax",@progbits
	.align	128
        .global         _Z8getmaxcuPjS_i
        .type           _Z8getmaxcuPjS_i,@function
        .size           _Z8getmaxcuPjS_i,(.L_x_3 - _Z8getmaxcuPjS_i)
        .other          _Z8getmaxcuPjS_i,@"STO_CUDA_ENTRY STV_DEFAULT"
_Z8getmaxcuPjS_i:
.text._Z8getmaxcuPjS_i:
[----:B------:R-:W-:Y:S01]  /*0000*/  LDC R1, c[0x0][0x37c] ;  /* 0x0000df00ff017b82 */ /* 0x000fe20000000800 */
[----:B------:R-:W0:Y:S01]  /*0010*/  S2R R6, SR_TID.X ;  /* 0x0000000000067919 */ /* 0x000e220000002100 */
[----:B------:R-:W0:Y:S01]  /*0020*/  LDCU UR8, c[0x0][0x360] ;  /* 0x00006c00ff0877ac */ /* 0x000e220008000800 */
[----:B------:R-:W-:Y:S01]  /*0030*/  IMAD.MOV.U32 R7, RZ, RZ, RZ ;  /* 0x000000ffff077224 */ /* 0x000fe200078e00ff */
[----:B------:R-:W0:Y:S01]  /*0040*/  S2R R9, SR_CTAID.X ;  /* 0x0000000000097919 */ /* 0x000e220000002500 */
[----:B------:R-:W1:Y:S01]  /*0050*/  LDCU UR4, c[0x0][0x390] ;  /* 0x00007200ff0477ac */ /* 0x000e620008000800 */
[----:B------:R-:W2:Y:S01]  /*0060*/  LDCU.64 UR6, c[0x0][0x358] ;  /* 0x00006b00ff0677ac */ /* 0x000ea20008000a00 */
[----:B0-----:R-:W-:-:S05]  /*0070*/  IMAD R5, R9, UR8, R6 ;  /* 0x0000000809057c24 */ /* 0x001fca000f8e0206 */
[----:B-1----:R-:W-:-:S13]  /*0080*/  ISETP.GE.AND P0, PT, R5, UR4, PT ;  /* 0x0000000405007c0c */ /* 0x002fda000bf06270 */
[----:B------:R-:W0:Y:S02]  /*0090*/  @!P0 LDC.64 R2, c[0x0][0x380] ;  /* 0x0000e000ff028b82 */ /* 0x000e240000000a00 */
[----:B0-----:R-:W-:-:S05]  /*00a0*/  @!P0 IMAD.WIDE R2, R5, 0x4, R2 ;  /* 0x0000000405028825 */ /* 0x001fca00078e0202 */
[----:B--2---:R-:W2:Y:S01]  /*00b0*/  @!P0 LDG.E R7, desc[UR6][R2.64] ;  /* 0x0000000602078981 */ /* 0x004ea2000c1e1900 */
[----:B------:R-:W0:Y:S01]  /*00c0*/  S2UR UR5, SR_CgaCtaId ;  /* 0x00000000000579c3 */ /* 0x000e220000008800 */
[----:B------:R-:W-:Y:S01]  /*00d0*/  IMAD.U32 R4, RZ, RZ, UR8 ;  /* 0x00000008ff047e24 */ /* 0x000fe2000f8e00ff */
[----:B------:R-:W-:Y:S01]  /*00e0*/  UMOV UR4, 0x400 ;  /* 0x0000040000047882 */ /* 0x000fe20000000000 */
[----:B------:R-:W-:-:S03]  /*00f0*/  ISETP.NE.AND P1, PT, R6, RZ, PT ;  /* 0x000000ff0600720c */ /* 0x000fc60003f25270 */
[----:B------:R-:W-:Y:S01]  /*0100*/  ISETP.GE.U32.AND P0, PT, R4, 0x2, PT ;  /* 0x000000020400780c */ /* 0x000fe20003f06070 */
[----:B0-----:R-:W-:-:S06]  /*0110*/  ULEA UR4, UR5, UR4, 0x18 ;  /* 0x0000000405047291 */ /* 0x001fcc000f8ec0ff */
[----:B------:R-:W-:-:S05]  /*0120*/  LEA R0, R6, UR4, 0x2 ;  /* 0x0000000406007c11 */ /* 0x000fca000f8e10ff */
[----:B--2---:R0:W-:Y:S01]  /*0130*/  STS [R0], R7 ;  /* 0x0000000700007388 */ /* 0x0041e20000000800 */
[----:B------:R-:W-:Y:S06]  /*0140*/  BAR.SYNC.DEFER_BLOCKING 0x0 ;  /* 0x0000000000007b1d */ /* 0x000fec0000010000 */
[----:B------:R-:W-:Y:S05]  /*0150*/  @!P0 BRA `(.L_x_0) ;  /* 0x0000000000388947 */ /* 0x000fea0003800000 */
[----:B------:R-:W1:Y:S01]  /*0160*/  LDCU UR4, c[0x0][0x390] ;  /* 0x00007200ff0477ac */ /* 0x000e620008000800 */
[----:B------:R-:W-:Y:S01]  /*0170*/  NOP ;  /* 0x0000000000007918 */ /* 0x000fe20000000000 */
.L_x_1:
[----:B------:R-:W-:-:S04]  /*0180*/  SHF.R.U32.HI R11, RZ, 0x1, R4 ;  /* 0x00000001ff0b7819 */ /* 0x000fc80000011604 */
[----:B------:R-:W-:-:S04]  /*0190*/  ISETP.GE.U32.AND P0, PT, R6, R11, PT ;  /* 0x0000000b0600720c */ /* 0x000fc80003f06070 */
[----:B-1----:R-:W-:-:S13]  /*01a0*/  ISETP.GE.OR P0, PT, R5, UR4, P0 ;  /* 0x0000000405007c0c */ /* 0x002fda0008706670 */
[----:B------:R-:W-:Y:S01]  /*01b0*/  @!P0 IMAD R3, R11, 0x4, R0 ;  /* 0x000000040b038824 */ /* 0x000fe200078e0200 */
[----:B------:R-:W-:Y:S05]  /*01c0*/  @!P0 LDS R2, [R0] ;  /* 0x0000000000028984 */ /* 0x000fea0000000800 */
[----:B------:R-:W0:Y:S02]  /*01d0*/  @!P0 LDS R3, [R3] ;  /* 0x0000000003038984 */ /* 0x000e240000000800 */
[----:B0-----:R-:W-:-:S05]  /*01e0*/  @!P0 VIMNMX.U32 R7, PT, PT, R2, R3, !PT ;  /* 0x0000000302078248 */ /* 0x001fca0007fe0000 */
[----:B------:R2:W-:Y:S01]  /*01f0*/  @!P0 STS [R0], R7 ;  /* 0x0000000700008388 */ /* 0x0005e20000000800 */
[----:B------:R-:W-:Y:S01]  /*0200*/  BAR.SYNC.DEFER_BLOCKING 0x0 ;  /* 0x0000000000007b1d */ /* 0x000fe20000010000 */
[----:B------:R-:W-:Y:S01]  /*0210*/  ISETP.GT.U32.AND P0, PT, R4, 0x3, PT ;  /* 0x000000030400780c */ /* 0x000fe20003f04070 */
[----:B------:R-:W-:-:S12]  /*0220*/  IMAD.MOV.U32 R4, RZ, RZ, R11 ;  /* 0x000000ffff047224 */ /* 0x000fd800078e000b */
[----:B--2---:R-:W-:Y:S05]  /*0230*/  @P0 BRA `(.L_x_1) ;  /* 0xfffffffc00d00947 */ /* 0x004fea000383ffff */
.L_x_0:
[----:B------:R-:W-:Y:S05]  /*0240*/  @P1 EXIT ;  /* 0x000000000000194d */ /* 0x000fea0003800000 */
[----:B------:R-:W1:Y:S01]  /*0250*/  S2UR UR5, SR_CgaCtaId ;  /* 0x00000000000579c3 */ /* 0x000e620000008800 */
[----:B------:R-:W-:-:S07]  /*0260*/  UMOV UR4, 0x400 ;  /* 0x0000040000047882 */ /* 0x000fce0000000000 */
[----:B------:R-:W2:Y:S01]  /*0270*/  LDC.64 R2, c[0x0][0x388] ;  /* 0x0000e200ff027b82 */ /* 0x000ea20000000a00 */
[----:B-1----:R-:W-:Y:S01]  /*0280*/  ULEA UR4, UR5, UR4, 0x18 ;  /* 0x0000000405047291 */ /* 0x002fe2000f8ec0ff */
[----:B--2---:R-:W-:-:S08]  /*0290*/  IMAD.WIDE.U32 R2, R9, 0x4, R2 ;  /* 0x0000000409027825 */ /* 0x004fd000078e0002 */
[----:B------:R-:W1:Y:S04]  /*02a0*/  LDS R5, [UR4] ;  /* 0x00000004ff057984 */ /* 0x000e680008000800 */
[----:B-1----:R-:W-:Y:S01]  /*02b0*/  STG.E desc[UR6][R2.64], R5 ;  /* 0x0000000502007986 */ /* 0x002fe2000c101906 */
[----:B------:R-:W-:Y:S05]  /*02c0*/  EXIT ;  /* 0x000000000000794d */ /* 0x000fea0003800000 */
.L_x_2:
[----:B------:R-:W-:-:S00]  /*02d0*/  BRA `(.L_x_2) ;  /* 0xfffffffc00fc7947 */ /* 0x000fc0000383ffff */
[----:B------:R-:W-:-:S00]  /*02e0*/  NOP ;  /* 0x0000000000007918 */ /* 0x000fc00000000000 */
        /* <DEDUP_REMOVED lines=9> */
.L_x_3:


//--------------------- .nv.shared._Z8getmaxcuPjS_i --------------------------
	.section	.nv.shared._Z8getmaxcuPjS_i,"aw",@nobits
	.sectionflags	@""
	.align	16
	.zero		1024


//--------------------- .nv.shared.reserved.0     --------------------------
	.section	.nv.shared.reserved.0,"aw",@nobits
	.weak		__nv_reservedSMEM_offset_0_alias
	.size		__nv_reservedSMEM_offset_0_alias, 0, 64
	.other		__nv_reservedSMEM_offset_0_alias,@"STO_CUDA_RESERVED_SHARED STV_DEFAULT"
__nv_reservedSMEM_offset_0_alias:
	.zero		0
	.zero		64


//--------------------- .nv.constant0._Z8getmaxcuPjS_i --------------------------
	.section	.nv.constant0._Z8getmaxcuPjS_i,"a",@progbits
	.sectionflags	@""
	.align	4
.nv.constant0._Z8getmaxcuPjS_i:
	.zero		916


//--------------------- SYMBOLS --------------------------

	.type		.nv.reservedSmem.offset0,@object
	.size		.nv.reservedSmem.offset0,0x4
	.type		.nv.reservedSmem.cap,@object
	.size		.nv.reservedSmem.cap,0x4
